//
// Generated by NVIDIA NVVM Compiler
//
// Compiler Build ID: CL-36424714
// Cuda compilation tools, release 13.0, V13.0.88
// Based on NVVM 20.0.0
//

.version 9.0
.target sm_100
.address_size 64

	// .globl	_Z7kernel3PdS_iii
// _ZZ7kernel3PdS_iiiE1w has been demoted

.visible .entry _Z7kernel3PdS_iii(
	.param .u64 .ptr .align 1 _Z7kernel3PdS_iii_param_0,
	.param .u64 .ptr .align 1 _Z7kernel3PdS_iii_param_1,
	.param .u32 _Z7kernel3PdS_iii_param_2,
	.param .u32 _Z7kernel3PdS_iii_param_3,
	.param .u32 _Z7kernel3PdS_iii_param_4
)
{
	.reg .pred 	%p<5>;
	.reg .b32 	%r<23>;
	.reg .b64 	%rd<11>;
	.reg .b64 	%fd<7>;
	// demoted variable
	.shared .align 8 .b8 _ZZ7kernel3PdS_iiiE1w[128];
	ld.param.u64 	%rd1, [_Z7kernel3PdS_iii_param_0];
	ld.param.u64 	%rd2, [_Z7kernel3PdS_iii_param_1];
	ld.param.u32 	%r5, [_Z7kernel3PdS_iii_param_3];
	ld.param.u32 	%r6, [_Z7kernel3PdS_iii_param_4];
	mov.u32 	%r7, %tid.x;
	mov.u32 	%r2, %ctaid.y;
	mov.u32 	%r3, %tid.y;
	mad.lo.s32 	%r4, %r2, %r2, %r3;
	setp.ne.s32 	%p1, %r3, 0;
	setp.gt.u32 	%p2, %r7, 15;
	or.pred  	%p3, %p1, %p2;
	@%p3 bra 	$L__BB0_2;
	cvta.to.global.u64 	%rd3, %rd2;
	mov.u32 	%r8, %ntid.y;
	mad.lo.s32 	%r9, %r2, %r8, %r7;
	mul.wide.u32 	%rd4, %r9, 8;
	add.s64 	%rd5, %rd3, %rd4;
	ld.global.f64 	%fd1, [%rd5];
	shl.b32 	%r10, %r7, 3;
	mov.u32 	%r11, _ZZ7kernel3PdS_iiiE1w;
	add.s32 	%r12, %r11, %r10;
	st.shared.f64 	[%r12], %fd1;
$L__BB0_2:
	bar.sync 	0;
	setp.eq.s32 	%p4, %r4, %r5;
	@%p4 bra 	$L__BB0_4;
	cvta.to.global.u64 	%rd6, %rd1;
	mov.u32 	%r13, %ctaid.x;
	mov.u32 	%r14, %ntid.x;
	mad.lo.s32 	%r15, %r14, %r13, %r7;
	mad.lo.s32 	%r16, %r4, %r6, %r4;
	add.s32 	%r17, %r16, %r15;
	mul.wide.s32 	%rd7, %r17, 8;
	add.s64 	%rd8, %rd6, %rd7;
	ld.global.f64 	%fd2, [%rd8];
	shl.b32 	%r18, %r3, 3;
	mov.u32 	%r19, _ZZ7kernel3PdS_iiiE1w;
	add.s32 	%r20, %r19, %r18;
	ld.shared.f64 	%fd3, [%r20];
	mad.lo.s32 	%r21, %r5, %r6, %r5;
	add.s32 	%r22, %r21, %r15;
	mul.wide.s32 	%rd9, %r22, 8;
	add.s64 	%rd10, %rd6, %rd9;
	ld.global.f64 	%fd4, [%rd10];
	mul.f64 	%fd5, %fd3, %fd4;
	sub.f64 	%fd6, %fd2, %fd5;
	st.global.f64 	[%rd8], %fd6;
$L__BB0_4:
	ret;

}


// ===== COMPILED SASS (sm_100) =====

	.target	sm_100

	.elftype	@"ET_EXEC"


//--------------------- .note.nv.tkinfo           --------------------------
	.section	.note.nv.tkinfo,"",@"SHT_NOTE"
	.sectionflags	@"SHF_NOTE_NV_TKINFO"
	.tkinfo
        /*0018*/ 	.word	0x00000002
        /*0030*/ 	.string	""
        /*0030*/ 	.string	"ptxas"
        /*0030*/ 	.string	"Cuda compilation tools, release 13.0, V13.0.88"
        /*0030*/ 	.string	"Build cuda_13.0.r13.0/compiler.36424714_0"
        /*0030*/ 	.string	"-arch sm_100 -m 64 "



//--------------------- .note.nv.cuinfo           --------------------------
	.section	.note.nv.cuinfo,"",@"SHT_NOTE"
	.sectionflags	@"SHF_NOTE_NV_CUINFO"
        /*0018*/ 	.short	0x0002
        /*001a*/ 	.short	0x0064
        /*001c*/ 	.short	0x0082
	.zero		2


//--------------------- .nv.info                  --------------------------
	.section	.nv.info,"",@"SHT_CUDA_INFO"
	.align	4


	//----- nvinfo : EIATTR_REGCOUNT
	.align		4
        /*0000*/ 	.byte	0x04, 0x2f
        /*0002*/ 	.short	(.L_1 - .L_0)
	.align		4
.L_0:
        /*0004*/ 	.word	index@(_Z7kernel3PdS_iii)
        /*0008*/ 	.word	0x0000000c


	//----- nvinfo : EIATTR_FRAME_SIZE
	.align		4
.L_1:
        /*000c*/ 	.byte	0x04, 0x11
        /*000e*/ 	.short	(.L_3 - .L_2)
	.align		4
.L_2:
        /*0010*/ 	.word	index@(_Z7kernel3PdS_iii)
        /*0014*/ 	.word	0x00000000


	//----- nvinfo : EIATTR_MIN_STACK_SIZE
	.align		4
.L_3:
        /*0018*/ 	.byte	0x04, 0x12
        /*001a*/ 	.short	(.L_5 - .L_4)
	.align		4
.L_4:
        /*001c*/ 	.word	index@(_Z7kernel3PdS_iii)
        /*0020*/ 	.word	0x00000000
.L_5:


//--------------------- .nv.compat                --------------------------
	.section	.nv.compat,"",@"SHT_CUDA_COMPAT_INFO"
	.align	4
        /*0000*/ 	.byte	0x02, 0x09, 0x00, 0x00, 0x02, 0x02, 0x01, 0x00, 0x02, 0x05, 0x05, 0x00, 0x03, 0x07, 0x01, 0x01
        /*0010*/ 	.byte	0x02, 0x03, 0x00, 0x00, 0x02, 0x06, 0x01, 0x00, 0x04, 0x0b, 0x08, 0x00, 0x01, 0x00, 0x00, 0x00
        /*0020*/ 	.byte	0x00, 0x00, 0x00, 0x00


//--------------------- .nv.info._Z7kernel3PdS_iii --------------------------
	.section	.nv.info._Z7kernel3PdS_iii,"",@"SHT_CUDA_INFO"
	.sectionflags	@""
	.align	4


	//----- nvinfo : EIATTR_CUDA_API_VERSION
	.align		4
        /*0000*/ 	.byte	0x04, 0x37
        /*0002*/ 	.short	(.L_7 - .L_6)
.L_6:
        /*0004*/ 	.word	0x00000082


	//----- nvinfo : EIATTR_KPARAM_INFO
	.align		4
.L_7:
        /*0008*/ 	.byte	0x04, 0x17
        /*000a*/ 	.short	(.L_9 - .L_8)
.L_8:
        /*000c*/ 	.word	0x00000000
        /*0010*/ 	.short	0x0004
        /*0012*/ 	.short	0x0018
        /*0014*/ 	.byte	0x00, 0xf0, 0x11, 0x00


	//----- nvinfo : EIATTR_KPARAM_INFO
	.align		4
.L_9:
        /*0018*/ 	.byte	0x04, 0x17
        /*001a*/ 	.short	(.L_11 - .L_10)
.L_10:
        /*001c*/ 	.word	0x00000000
        /*0020*/ 	.short	0x0003
        /*0022*/ 	.short	0x0014
        /*0024*/ 	.byte	0x00, 0xf0, 0x11, 0x00


	//----- nvinfo : EIATTR_KPARAM_INFO
	.align		4
.L_11:
        /*0028*/ 	.byte	0x04, 0x17
        /*002a*/ 	.short	(.L_13 - .L_12)
.L_12:
        /*002c*/ 	.word	0x00000000
        /*0030*/ 	.short	0x0002
        /*0032*/ 	.short	0x0010
        /*0034*/ 	.byte	0x00, 0xf0, 0x11, 0x00


	//----- nvinfo : EIATTR_KPARAM_INFO
	.align		4
.L_13:
        /*0038*/ 	.byte	0x04, 0x17
        /*003a*/ 	.short	(.L_15 - .L_14)
.L_14:
        /*003c*/ 	.word	0x00000000
        /*0040*/ 	.short	0x0001
        /*0042*/ 	.short	0x0008
        /*0044*/ 	.byte	0x00, 0xf5, 0x21, 0x00


	//----- nvinfo : EIATTR_KPARAM_INFO
	.align		4
.L_15:
        /*0048*/ 	.byte	0x04, 0x17
        /*004a*/ 	.short	(.L_17 - .L_16)
.L_16:
        /*004c*/ 	.word	0x00000000
        /*0050*/ 	.short	0x0000
        /*0052*/ 	.short	0x0000
        /*0054*/ 	.byte	0x00, 0xf5, 0x21, 0x00


	//----- nvinfo : EIATTR_SPARSE_MMA_MASK
	.align		4
.L_17:
        /*0058*/ 	.byte	0x03, 0x50
        /*005a*/ 	.short	0x0000


	//----- nvinfo : EIATTR_MAXREG_COUNT
	.align		4
        /*005c*/ 	.byte	0x03, 0x1b
        /*005e*/ 	.short	0x00ff


	//----- nvinfo : EIATTR_NUM_BARRIERS
	.align		4
        /*0060*/ 	.byte	0x02, 0x4c
        /*0062*/ 	.byte	0x01
	.zero		1


	//----- nvinfo : EIATTR_MERCURY_ISA_VERSION
	.align		4
        /*0064*/ 	.byte	0x03, 0x5f
        /*0066*/ 	.short	0x0101


	//----- nvinfo : EIATTR_VRC_CTA_INIT_COUNT
	.align		4
        /*0068*/ 	.byte	0x02, 0x4a
	.zero		1
	.zero		1


	//----- nvinfo : EIATTR_EXIT_INSTR_OFFSETS
	.align		4
        /*006c*/ 	.byte	0x04, 0x1c
        /*006e*/ 	.short	(.L_19 - .L_18)


	//   ....[0]....
.L_18:
        /*0070*/ 	.word	0x00000180


	//   ....[1]....
        /*0074*/ 	.word	0x000002d0


	//----- nvinfo : EIATTR_CRS_STACK_SIZE
	.align		4
.L_19:
        /*0078*/ 	.byte	0x04, 0x1e
        /*007a*/ 	.short	(.L_21 - .L_20)
.L_20:
        /*007c*/ 	.word	0x00000000


	//----- nvinfo : EIATTR_CBANK_PARAM_SIZE
	.align		4
.L_21:
        /*0080*/ 	.byte	0x03, 0x19
        /*0082*/ 	.short	0x001c


	//----- nvinfo : EIATTR_PARAM_CBANK
	.align		4
        /*0084*/ 	.byte	0x04, 0x0a
        /*0086*/ 	.short	(.L_23 - .L_22)
	.align		4
.L_22:
        /*0088*/ 	.word	index@(.nv.constant0._Z7kernel3PdS_iii)
        /*008c*/ 	.short	0x0380
        /*008e*/ 	.short	0x001c


	//----- nvinfo : EIATTR_SW_WAR
	.align		4
.L_23:
        /*0090*/ 	.byte	0x04, 0x36
        /*0092*/ 	.short	(.L_25 - .L_24)
.L_24:
        /*0094*/ 	.word	0x00000008
.L_25:


//--------------------- .nv.callgraph             --------------------------
	.section	.nv.callgraph,"",@"SHT_CUDA_CALLGRAPH"
	.align	4
	.sectionentsize	8
	.align		4
        /*0000*/ 	.word	0x00000000
	.align		4
        /*0004*/ 	.word	0xffffffff
	.align		4
        /*0008*/ 	.word	0x00000000
	.align		4
        /*000c*/ 	.word	0xfffffffe
	.align		4
        /*0010*/ 	.word	0x00000000
	.align		4
        /*0014*/ 	.word	0xfffffffd
	.align		4
        /*0018*/ 	.word	0x00000000
	.align		4
        /*001c*/ 	.word	0xfffffffc


//--------------------- .text._Z7kernel3PdS_iii   --------------------------
	.section	.text._Z7kernel3PdS_iii,"ax",@progbits
	.align	128
        .global         _Z7kernel3PdS_iii
        .type           _Z7kernel3PdS_iii,@function
        .size           _Z7kernel3PdS_iii,(.L_x_3 - _Z7kernel3PdS_iii)
        .other          _Z7kernel3PdS_iii,@"STO_CUDA_ENTRY STV_DEFAULT"
_Z7kernel3PdS_iii:
.text._Z7kernel3PdS_iii:
[----:B------:R-:W-:Y:S01]  /*0000*/  LDC R1, c[0x0][0x37c] ;  /* 0x0000df00ff017b82 */ /* 0x000fe20000000800 */
[----:B------:R-:W0:Y:S01]  /*0010*/  S2R R4, SR_TID.X ;  /* 0x0000000000047919 */ /* 0x000e220000002100 */
[----:B------:R-:W1:Y:S01]  /*0020*/  LDCU UR8, c[0x0][0x394] ;  /* 0x00007280ff0877ac */ /* 0x000e620008000800 */
[----:B------:R-:W-:Y:S01]  /*0030*/  BSSY.RECONVERGENT B0, `(.L_x_0) ;  /* 0x0000013000007945 */ /* 0x000fe20003800200 */
[----:B------:R-:W2:Y:S01]  /*0040*/  S2R R6, SR_TID.Y ;  /* 0x0000000000067919 */ /* 0x000ea20000002200 */
[----:B------:R-:W3:Y:S01]  /*0050*/  LDCU.64 UR6, c[0x0][0x358] ;  /* 0x00006b00ff0677ac */ /* 0x000ee20008000a00 */
[----:B------:R-:W4:Y:S01]  /*0060*/  S2R R5, SR_CTAID.Y ;  /* 0x0000000000057919 */ /* 0x000f220000002600 */
[----:B0-----:R-:W-:-:S04]  /*0070*/  ISETP.GT.U32.AND P0, PT, R4, 0xf, PT ;  /* 0x0000000f0400780c */ /* 0x001fc80003f04070 */
[----:B--2---:R-:W-:Y:S01]  /*0080*/  ISETP.NE.OR P0, PT, R6, RZ, P0 ;  /* 0x000000ff0600720c */ /* 0x004fe20000705670 */
[----:B----4-:R-:W-:-:S05]  /*0090*/  IMAD R0, R5, R5, R6 ;  /* 0x0000000505007224 */ /* 0x010fca00078e0206 */
[----:B-1----:R-:W-:-:S07]  /*00a0*/  ISETP.NE.AND P1, PT, R0, UR8, PT ;  /* 0x0000000800007c0c */ /* 0x002fce000bf25270 */
[----:B---3--:R-:W-:Y:S06]  /*00b0*/  @P0 BRA `(.L_x_1) ;  /* 0x0000000000280947 */ /* 0x008fec0003800000 */
[----:B------:R-:W0:Y:S01]  /*00c0*/  LDC.64 R2, c[0x0][0x388] ;  /* 0x0000e200ff027b82 */ /* 0x000e220000000a00 */
[----:B------:R-:W1:Y:S02]  /*00d0*/  LDCU UR4, c[0x0][0x364] ;  /* 0x00006c80ff0477ac */ /* 0x000e640008000800 */
[----:B-1----:R-:W-:-:S04]  /*00e0*/  IMAD R5, R5, UR4, R4 ;  /* 0x0000000405057c24 */ /* 0x002fc8000f8e0204 */
[----:B0-----:R-:W-:-:S06]  /*00f0*/  IMAD.WIDE.U32 R2, R5, 0x8, R2 ;  /* 0x0000000805027825 */ /* 0x001fcc00078e0002 */
[----:B------:R-:W2:Y:S01]  /*0100*/  LDG.E.64 R2, desc[UR6][R2.64] ;  /* 0x0000000602027981 */ /* 0x000ea2000c1e1b00 */
[----:B------:R-:W0:Y:S01]  /*0110*/  S2UR UR5, SR_CgaCtaId ;  /* 0x00000000000579c3 */ /* 0x000e220000008800 */
[----:B------:R-:W-:Y:S02]  /*0120*/  UMOV UR4, 0x400 ;  /* 0x0000040000047882 */ /* 0x000fe40000000000 */
[----:B0-----:R-:W-:-:S06]  /*0130*/  ULEA UR4, UR5, UR4, 0x18 ;  /* 0x0000000405047291 */ /* 0x001fcc000f8ec0ff */
[----:B------:R-:W-:-:S05]  /*0140*/  LEA R5, R4, UR4, 0x3 ;  /* 0x0000000404057c11 */ /* 0x000fca000f8e18ff */
[----:B--2---:R0:W-:Y:S02]  /*0150*/  STS.64 [R5], R2 ;  /* 0x0000000205007388 */ /* 0x0041e40000000a00 */
.L_x_1:
[----:B------:R-:W-:Y:S05]  /*0160*/  BSYNC.RECONVERGENT B0 ;  /* 0x0000000000007941 */ /* 0x000fea0003800200 */
.L_x_0:
[----:B------:R-:W-:Y:S06]  /*0170*/  BAR.SYNC.DEFER_BLOCKING 0x0 ;  /* 0x0000000000007b1d */ /* 0x000fec0000010000 */
[----:B------:R-:W-:Y:S05]  /*0180*/  @!P1 EXIT ;  /* 0x000000000000994d */ /* 0x000fea0003800000 */
[----:B------:R-:W1:Y:S01]  /*0190*/  S2UR UR5, SR_CTAID.X ;  /* 0x00000000000579c3 */ /* 0x000e620000002500 */
[----:B------:R-:W2:Y:S07]  /*01a0*/  LDCU UR9, c[0x0][0x398] ;  /* 0x00007300ff0977ac */ /* 0x000eae0008000800 */
[----:B0-----:R-:W1:Y:S08]  /*01b0*/  LDC R5, c[0x0][0x360] ;  /* 0x0000d800ff057b82 */ /* 0x001e700000000800 */
[----:B------:R-:W0:Y:S01]  /*01c0*/  LDC.64 R2, c[0x0][0x380] ;  /* 0x0000e000ff027b82 */ /* 0x000e220000000a00 */
[----:B--2---:R-:W-:Y:S01]  /*01d0*/  UIMAD UR4, UR8, UR9, UR8 ;  /* 0x00000009080472a4 */ /* 0x004fe2000f8e0208 */
[----:B-1----:R-:W-:-:S02]  /*01e0*/  IMAD R4, R5, UR5, R4 ;  /* 0x0000000505047c24 */ /* 0x002fc4000f8e0204 */
[----:B------:R-:W-:-:S03]  /*01f0*/  IMAD R5, R0, UR9, R0 ;  /* 0x0000000900057c24 */ /* 0x000fc6000f8e0200 */
[C---:B------:R-:W-:Y:S02]  /*0200*/  IADD3 R9, PT, PT, R4.reuse, UR4, RZ ;  /* 0x0000000404097c10 */ /* 0x040fe4000fffe0ff */
[----:B------:R-:W-:-:S03]  /*0210*/  IADD3 R5, PT, PT, R4, R5, RZ ;  /* 0x0000000504057210 */ /* 0x000fc60007ffe0ff */
[----:B0-----:R-:W-:-:S04]  /*0220*/  IMAD.WIDE R8, R9, 0x8, R2 ;  /* 0x0000000809087825 */ /* 0x001fc800078e0202 */
[----:B------:R-:W-:Y:S02]  /*0230*/  IMAD.WIDE R2, R5, 0x8, R2 ;  /* 0x0000000805027825 */ /* 0x000fe400078e0202 */
[----:B------:R-:W2:Y:S04]  /*0240*/  LDG.E.64 R8, desc[UR6][R8.64] ;  /* 0x0000000608087981 */ /* 0x000ea8000c1e1b00 */
[----:B------:R-:W2:Y:S01]  /*0250*/  LDG.E.64 R4, desc[UR6][R2.64] ;  /* 0x0000000602047981 */ /* 0x000ea2000c1e1b00 */
[----:B------:R-:W0:Y:S01]  /*0260*/  S2UR UR5, SR_CgaCtaId ;  /* 0x00000000000579c3 */ /* 0x000e220000008800 */
[----:B------:R-:W-:Y:S02]  /*0270*/  UMOV UR4, 0x400 ;  /* 0x0000040000047882 */ /* 0x000fe40000000000 */
[----:B0-----:R-:W-:-:S06]  /*0280*/  ULEA UR4, UR5, UR4, 0x18 ;  /* 0x0000000405047291 */ /* 0x001fcc000f8ec0ff */
[----:B------:R-:W-:-:S06]  /*0290*/  LEA R6, R6, UR4, 0x3 ;  /* 0x0000000406067c11 */ /* 0x000fcc000f8e18ff */
[----:B------:R-:W2:Y:S02]  /*02a0*/  LDS.64 R6, [R6] ;  /* 0x0000000006067984 */ /* 0x000ea40000000a00 */
[----:B--2---:R-:W-:-:S07]  /*02b0*/  DFMA R4, -R6, R8, R4 ;  /* 0x000000080604722b */ /* 0x004fce0000000104 */
[----:B------:R-:W-:Y:S01]  /*02c0*/  STG.E.64 desc[UR6][R2.64], R4 ;  /* 0x0000000402007986 */ /* 0x000fe2000c101b06 */
[----:B------:R-:W-:Y:S05]  /*02d0*/  EXIT ;  /* 0x000000000000794d */ /* 0x000fea0003800000 */
.L_x_2:
[----:B------:R-:W-:-:S00]  /*02e0*/  BRA `(.L_x_2) ;  /* 0xfffffffc00fc7947 */ /* 0x000fc0000383ffff */
[----:B------:R-:W-:-:S00]  /*02f0*/  NOP ;  /* 0x0000000000007918 */ /* 0x000fc00000000000 */
        /* <DEDUP_REMOVED lines=8> */
.L_x_3:


//--------------------- .nv.shared._Z7kernel3PdS_iii --------------------------
	.section	.nv.shared._Z7kernel3PdS_iii,"aw",@nobits
	.sectionflags	@""
	.align	8
.nv.shared._Z7kernel3PdS_iii:
	.zero		1152


//--------------------- .nv.shared.reserved.0     --------------------------
	.section	.nv.shared.reserved.0,"aw",@nobits
	.weak		__nv_reservedSMEM_offset_0_alias
	.size		__nv_reservedSMEM_offset_0_alias, 0, 64
	.other		__nv_reservedSMEM_offset_0_alias,@"STO_CUDA_RESERVED_SHARED STV_DEFAULT"
__nv_reservedSMEM_offset_0_alias:
	.zero		0
	.zero		64


//--------------------- .nv.constant0._Z7kernel3PdS_iii --------------------------
	.section	.nv.constant0._Z7kernel3PdS_iii,"a",@progbits
	.sectionflags	@""
	.align	4
.nv.constant0._Z7kernel3PdS_iii:
	.zero		924


//--------------------- SYMBOLS --------------------------

	.type		.nv.reservedSmem.offset0,@object
	.size		.nv.reservedSmem.offset0,0x4
	.type		.nv.reservedSmem.cap,@object
	.size		.nv.reservedSmem.cap,0x4
